//
// Generated by NVIDIA NVVM Compiler
//
// Compiler Build ID: CL-36424714
// Cuda compilation tools, release 13.0, V13.0.88
// Based on NVVM 20.0.0
//

.version 9.0
.target sm_100
.address_size 64

	// .globl	_Z17async_copy_kernelPKiPii
.extern .shared .align 16 .b8 tile[];

.visible .entry _Z17async_copy_kernelPKiPii(
	.param .u64 .ptr .align 1 _Z17async_copy_kernelPKiPii_param_0,
	.param .u64 .ptr .align 1 _Z17async_copy_kernelPKiPii_param_1,
	.param .u32 _Z17async_copy_kernelPKiPii_param_2
)
{
	.reg .pred 	%p<3>;
	.reg .b32 	%r<12>;
	.reg .b64 	%rd<8>;

	ld.param.u64 	%rd1, [_Z17async_copy_kernelPKiPii_param_0];
	ld.param.u64 	%rd2, [_Z17async_copy_kernelPKiPii_param_1];
	ld.param.u32 	%r3, [_Z17async_copy_kernelPKiPii_param_2];
	mov.u32 	%r4, %tid.x;
	shl.b32 	%r1, %r4, 2;
	setp.ge.s32 	%p1, %r1, %r3;
	shl.b32 	%r5, %r4, 4;
	mov.u32 	%r6, tile;
	add.s32 	%r2, %r6, %r5;
	@%p1 bra 	$L__BB0_2;
	mul.wide.u32 	%rd4, %r1, 4;
	add.s64 	%rd3, %rd1, %rd4;
	// begin inline asm
	cp.async.cg.shared.global [%r2], [%rd3], 16;

	// end inline asm
	// begin inline asm
	cp.async.commit_group;
	// end inline asm
$L__BB0_2:
	setp.ge.s32 	%p2, %r1, %r3;
	// begin inline asm
	cp.async.wait_group 0;
	// end inline asm
	bar.sync 	0;
	@%p2 bra 	$L__BB0_4;
	ld.shared.v4.u32 	{%r8, %r9, %r10, %r11}, [%r2];
	cvta.to.global.u64 	%rd5, %rd2;
	mul.wide.u32 	%rd6, %r1, 4;
	add.s64 	%rd7, %rd5, %rd6;
	st.global.u32 	[%rd7], %r8;
	st.global.u32 	[%rd7+4], %r9;
	st.global.u32 	[%rd7+8], %r10;
	st.global.u32 	[%rd7+12], %r11;
$L__BB0_4:
	ret;

}


// ===== COMPILED SASS (sm_100) =====

	.target	sm_100

	.elftype	@"ET_EXEC"


//--------------------- .note.nv.tkinfo           --------------------------
	.section	.note.nv.tkinfo,"",@"SHT_NOTE"
	.sectionflags	@"SHF_NOTE_NV_TKINFO"
	.tkinfo
        /*0018*/ 	.word	0x00000002
        /*0030*/ 	.string	""
        /*0030*/ 	.string	"ptxas"
        /*0030*/ 	.string	"Cuda compilation tools, release 13.0, V13.0.88"
        /*0030*/ 	.string	"Build cuda_13.0.r13.0/compiler.36424714_0"
        /*0030*/ 	.string	"-arch sm_100 -m 64 "



//--------------------- .note.nv.cuinfo           --------------------------
	.section	.note.nv.cuinfo,"",@"SHT_NOTE"
	.sectionflags	@"SHF_NOTE_NV_CUINFO"
        /*0018*/ 	.short	0x0002
        /*001a*/ 	.short	0x0064
        /*001c*/ 	.short	0x0082
	.zero		2


//--------------------- .nv.info                  --------------------------
	.section	.nv.info,"",@"SHT_CUDA_INFO"
	.align	4


	//----- nvinfo : EIATTR_REGCOUNT
	.align		4
        /*0000*/ 	.byte	0x04, 0x2f
        /*0002*/ 	.short	(.L_1 - .L_0)
	.align		4
.L_0:
        /*0004*/ 	.word	index@(_Z17async_copy_kernelPKiPii)
        /*0008*/ 	.word	0x0000000e


	//----- nvinfo : EIATTR_FRAME_SIZE
	.align		4
.L_1:
        /*000c*/ 	.byte	0x04, 0x11
        /*000e*/ 	.short	(.L_3 - .L_2)
	.align		4
.L_2:
        /*0010*/ 	.word	index@(_Z17async_copy_kernelPKiPii)
        /*0014*/ 	.word	0x00000000


	//----- nvinfo : EIATTR_MIN_STACK_SIZE
	.align		4
.L_3:
        /*0018*/ 	.byte	0x04, 0x12
        /*001a*/ 	.short	(.L_5 - .L_4)
	.align		4
.L_4:
        /*001c*/ 	.word	index@(_Z17async_copy_kernelPKiPii)
        /*0020*/ 	.word	0x00000000
.L_5:


//--------------------- .nv.compat                --------------------------
	.section	.nv.compat,"",@"SHT_CUDA_COMPAT_INFO"
	.align	4
        /*0000*/ 	.byte	0x02, 0x09, 0x00, 0x00, 0x02, 0x02, 0x01, 0x00, 0x02, 0x05, 0x05, 0x00, 0x03, 0x07, 0x01, 0x01
        /*0010*/ 	.byte	0x02, 0x03, 0x00, 0x00, 0x02, 0x06, 0x01, 0x00, 0x04, 0x0b, 0x08, 0x00, 0x09, 0x00, 0x00, 0x00
        /*0020*/ 	.byte	0x00, 0x00, 0x00, 0x00


//--------------------- .nv.info._Z17async_copy_kernelPKiPii --------------------------
	.section	.nv.info._Z17async_copy_kernelPKiPii,"",@"SHT_CUDA_INFO"
	.sectionflags	@""
	.align	4


	//----- nvinfo : EIATTR_CUDA_API_VERSION
	.align		4
        /*0000*/ 	.byte	0x04, 0x37
        /*0002*/ 	.short	(.L_7 - .L_6)
.L_6:
        /*0004*/ 	.word	0x00000082


	//----- nvinfo : EIATTR_KPARAM_INFO
	.align		4
.L_7:
        /*0008*/ 	.byte	0x04, 0x17
        /*000a*/ 	.short	(.L_9 - .L_8)
.L_8:
        /*000c*/ 	.word	0x00000000
        /*0010*/ 	.short	0x0002
        /*0012*/ 	.short	0x0010
        /*0014*/ 	.byte	0x00, 0xf0, 0x11, 0x00


	//----- nvinfo : EIATTR_KPARAM_INFO
	.align		4
.L_9:
        /*0018*/ 	.byte	0x04, 0x17
        /*001a*/ 	.short	(.L_11 - .L_10)
.L_10:
        /*001c*/ 	.word	0x00000000
        /*0020*/ 	.short	0x0001
        /*0022*/ 	.short	0x0008
        /*0024*/ 	.byte	0x00, 0xf5, 0x21, 0x00


	//----- nvinfo : EIATTR_KPARAM_INFO
	.align		4
.L_11:
        /*0028*/ 	.byte	0x04, 0x17
        /*002a*/ 	.short	(.L_13 - .L_12)
.L_12:
        /*002c*/ 	.word	0x00000000
        /*0030*/ 	.short	0x0000
        /*0032*/ 	.short	0x0000
        /*0034*/ 	.byte	0x00, 0xf5, 0x21, 0x00


	//----- nvinfo : EIATTR_SPARSE_MMA_MASK
	.align		4
.L_13:
        /*0038*/ 	.byte	0x03, 0x50
        /*003a*/ 	.short	0x0000


	//----- nvinfo : EIATTR_MAXREG_COUNT
	.align		4
        /*003c*/ 	.byte	0x03, 0x1b
        /*003e*/ 	.short	0x00ff


	//----- nvinfo : EIATTR_NUM_BARRIERS
	.align		4
        /*0040*/ 	.byte	0x02, 0x4c
        /*0042*/ 	.byte	0x01
	.zero		1


	//----- nvinfo : EIATTR_MERCURY_ISA_VERSION
	.align		4
        /*0044*/ 	.byte	0x03, 0x5f
        /*0046*/ 	.short	0x0101


	//----- nvinfo : EIATTR_VRC_CTA_INIT_COUNT
	.align		4
        /*0048*/ 	.byte	0x02, 0x4a
	.zero		1
	.zero		1


	//----- nvinfo : EIATTR_EXIT_INSTR_OFFSETS
	.align		4
        /*004c*/ 	.byte	0x04, 0x1c
        /*004e*/ 	.short	(.L_15 - .L_14)


	//   ....[0]....
.L_14:
        /*0050*/ 	.word	0x00000160


	//   ....[1]....
        /*0054*/ 	.word	0x000001e0


	//----- nvinfo : EIATTR_CRS_STACK_SIZE
	.align		4
.L_15:
        /*0058*/ 	.byte	0x04, 0x1e
        /*005a*/ 	.short	(.L_17 - .L_16)
.L_16:
        /*005c*/ 	.word	0x00000000


	//----- nvinfo : EIATTR_CBANK_PARAM_SIZE
	.align		4
.L_17:
        /*0060*/ 	.byte	0x03, 0x19
        /*0062*/ 	.short	0x0014


	//----- nvinfo : EIATTR_PARAM_CBANK
	.align		4
        /*0064*/ 	.byte	0x04, 0x0a
        /*0066*/ 	.short	(.L_19 - .L_18)
	.align		4
.L_18:
        /*0068*/ 	.word	index@(.nv.constant0._Z17async_copy_kernelPKiPii)
        /*006c*/ 	.short	0x0380
        /*006e*/ 	.short	0x0014


	//----- nvinfo : EIATTR_SW_WAR
	.align		4
.L_19:
        /*0070*/ 	.byte	0x04, 0x36
        /*0072*/ 	.short	(.L_21 - .L_20)
.L_20:
        /*0074*/ 	.word	0x00000008
.L_21:


//--------------------- .nv.callgraph             --------------------------
	.section	.nv.callgraph,"",@"SHT_CUDA_CALLGRAPH"
	.align	4
	.sectionentsize	8
	.align		4
        /*0000*/ 	.word	0x00000000
	.align		4
        /*0004*/ 	.word	0xffffffff
	.align		4
        /*0008*/ 	.word	0x00000000
	.align		4
        /*000c*/ 	.word	0xfffffffe
	.align		4
        /*0010*/ 	.word	0x00000000
	.align		4
        /*0014*/ 	.word	0xfffffffd
	.align		4
        /*0018*/ 	.word	0x00000000
	.align		4
        /*001c*/ 	.word	0xfffffffc


//--------------------- .text._Z17async_copy_kernelPKiPii --------------------------
	.section	.text._Z17async_copy_kernelPKiPii,"ax",@progbits
	.align	128
        .global         _Z17async_copy_kernelPKiPii
        .type           _Z17async_copy_kernelPKiPii,@function
        .size           _Z17async_copy_kernelPKiPii,(.L_x_3 - _Z17async_copy_kernelPKiPii)
        .other          _Z17async_copy_kernelPKiPii,@"STO_CUDA_ENTRY STV_DEFAULT"
_Z17async_copy_kernelPKiPii:
.text._Z17async_copy_kernelPKiPii:
[----:B------:R-:W-:Y:S01]  /*0000*/  LDC R1, c[0x0][0x37c] ;  /* 0x0000df00ff017b82 */ /* 0x000fe20000000800 */
[----:B------:R-:W1:Y:S07]  /*0010*/  S2R R7, SR_TID.X ;  /* 0x0000000000077919 */ /* 0x000e6e0000002100 */
[----:B------:R-:W2:Y:S01]  /*0020*/  S2UR UR5, SR_CgaCtaId ;  /* 0x00000000000579c3 */ /* 0x000ea20000008800 */
[----:B------:R-:W3:Y:S01]  /*0030*/  LDCU UR6, c[0x0][0x390] ;  /* 0x00007200ff0677ac */ /* 0x000ee20008000800 */
[----:B------:R-:W-:Y:S01]  /*0040*/  BSSY.RECONVERGENT B0, `(.L_x_0) ;  /* 0x000000f000007945 */ /* 0x000fe20003800200 */
[----:B------:R-:W-:-:S02]  /*0050*/  UMOV UR4, 0x400 ;  /* 0x0000040000047882 */ /* 0x000fc40000000000 */
[----:B--2---:R-:W-:Y:S01]  /*0060*/  ULEA UR4, UR5, UR4, 0x18 ;  /* 0x0000000405047291 */ /* 0x004fe2000f8ec0ff */
[----:B-1----:R-:W-:-:S05]  /*0070*/  SHF.L.U32 R5, R7, 0x2, RZ ;  /* 0x0000000207057819 */ /* 0x002fca00000006ff */
[----:B------:R-:W-:Y:S02]  /*0080*/  LEA R7, R7, UR4, 0x4 ;  /* 0x0000000407077c11 */ /* 0x000fe4000f8e20ff */
[----:B---3--:R-:W-:Y:S01]  /*0090*/  ISETP.GE.AND P0, PT, R5, UR6, PT ;  /* 0x0000000605007c0c */ /* 0x008fe2000bf06270 */
[----:B------:R-:W1:-:S12]  /*00a0*/  LDCU.64 UR6, c[0x0][0x358] ;  /* 0x00006b00ff0677ac */ /* 0x000e580008000a00 */
[----:B------:R-:W-:Y:S05]  /*00b0*/  @P0 BRA `(.L_x_1) ;  /* 0x00000000001c0947 */ /* 0x000fea0003800000 */
[----:B------:R-:W2:Y:S02]  /*00c0*/  LDC.64 R2, c[0x0][0x380] ;  /* 0x0000e000ff027b82 */ /* 0x000ea40000000a00 */
[----:B--2---:R-:W-:-:S05]  /*00d0*/  IMAD.WIDE.U32 R2, R5, 0x4, R2 ;  /* 0x0000000405027825 */ /* 0x004fca00078e0002 */
[----:B------:R-:W-:Y:S01]  /*00e0*/  @!PT LDS RZ, [RZ] ;  /* 0x00000000fffff984 */ /* 0x000fe20000000800 */
[----:B------:R-:W-:Y:S01]  /*00f0*/  @!PT LDS RZ, [RZ] ;  /* 0x00000000fffff984 */ /* 0x000fe20000000800 */
[----:B------:R-:W-:Y:S01]  /*0100*/  @!PT LDS RZ, [RZ] ;  /* 0x00000000fffff984 */ /* 0x000fe20000000800 */
[----:B-1----:R2:W-:Y:S04]  /*0110*/  LDGSTS.E.BYPASS.128 [R7], desc[UR6][R2.64] ;  /* 0x0000000002077fae */ /* 0x0025e8000b981806 */
[----:B------:R-:W0:Y:S02]  /*0120*/  LDGDEPBAR ;  /* 0x00000000000079af */ /* 0x000e240000000000 */
.L_x_1:
[----:B-1----:R-:W-:Y:S05]  /*0130*/  BSYNC.RECONVERGENT B0 ;  /* 0x0000000000007941 */ /* 0x002fea0003800200 */
.L_x_0:
[----:B------:R-:W-:-:S04]  /*0140*/  DEPBAR.LE SB0, 0x0 ;  /* 0x000080000000791a */ /* 0x000fc80000000000 */
[----:B------:R-:W-:Y:S06]  /*0150*/  BAR.SYNC.DEFER_BLOCKING 0x0 ;  /* 0x0000000000007b1d */ /* 0x000fec0000010000 */
[----:B------:R-:W-:Y:S05]  /*0160*/  @P0 EXIT ;  /* 0x000000000000094d */ /* 0x000fea0003800000 */
[----:B------:R-:W1:Y:S01]  /*0170*/  LDS.128 R8, [R7] ;  /* 0x0000000007087984 */ /* 0x000e620000000c00 */
[----:B--2---:R-:W2:Y:S02]  /*0180*/  LDC.64 R2, c[0x0][0x388] ;  /* 0x0000e200ff027b82 */ /* 0x004ea40000000a00 */
[----:B--2---:R-:W-:-:S05]  /*0190*/  IMAD.WIDE.U32 R2, R5, 0x4, R2 ;  /* 0x0000000405027825 */ /* 0x004fca00078e0002 */
[----:B-1----:R-:W-:Y:S04]  /*01a0*/  STG.E desc[UR6][R2.64], R8 ;  /* 0x0000000802007986 */ /* 0x002fe8000c101906 */
[----:B------:R-:W-:Y:S04]  /*01b0*/  STG.E desc[UR6][R2.64+0x4], R9 ;  /* 0x0000040902007986 */ /* 0x000fe8000c101906 */
[----:B------:R-:W-:Y:S04]  /*01c0*/  STG.E desc[UR6][R2.64+0x8], R10 ;  /* 0x0000080a02007986 */ /* 0x000fe8000c101906 */
[----:B------:R-:W-:Y:S01]  /*01d0*/  STG.E desc[UR6][R2.64+0xc], R11 ;  /* 0x00000c0b02007986 */ /* 0x000fe2000c101906 */
[----:B------:R-:W-:Y:S05]  /*01e0*/  EXIT ;  /* 0x000000000000794d */ /* 0x000fea0003800000 */
.L_x_2:
[----:B------:R-:W-:-:S00]  /*01f0*/  BRA `(.L_x_2) ;  /* 0xfffffffc00fc7947 */ /* 0x000fc0000383ffff */
[----:B------:R-:W-:-:S00]  /*0200*/  NOP ;  /* 0x0000000000007918 */ /* 0x000fc00000000000 */
[----:B------:R-:W-:-:S00]  /*0210*/  NOP ;  /* 0x0000000000007918 */ /* 0x000fc00000000000 */
[----:B------:R-:W-:-:S00]  /*0220*/  NOP ;  /* 0x0000000000007918 */ /* 0x000fc00000000000 */
[----:B------:R-:W-:-:S00]  /*0230*/  NOP ;  /* 0x0000000000007918 */ /* 0x000fc00000000000 */
[----:B------:R-:W-:-:S00]  /*0240*/  NOP ;  /* 0x0000000000007918 */ /* 0x000fc00000000000 */
[----:B------:R-:W-:-:S00]  /*0250*/  NOP ;  /* 0x0000000000007918 */ /* 0x000fc00000000000 */
[----:B------:R-:W-:-:S00]  /*0260*/  NOP ;  /* 0x0000000000007918 */ /* 0x000fc00000000000 */
[----:B------:R-:W-:-:S00]  /*0270*/  NOP ;  /* 0x0000000000007918 */ /* 0x000fc00000000000 */
.L_x_3:


//--------------------- .nv.shared._Z17async_copy_kernelPKiPii --------------------------
	.section	.nv.shared._Z17async_copy_kernelPKiPii,"aw",@nobits
	.sectionflags	@""
	.align	16
	.zero		1024


//--------------------- .nv.shared.reserved.0     --------------------------
	.section	.nv.shared.reserved.0,"aw",@nobits
	.weak		__nv_reservedSMEM_offset_0_alias
	.size		__nv_reservedSMEM_offset_0_alias, 0, 64
	.other		__nv_reservedSMEM_offset_0_alias,@"STO_CUDA_RESERVED_SHARED STV_DEFAULT"
__nv_reservedSMEM_offset_0_alias:
	.zero		0
	.zero		64


//--------------------- .nv.constant0._Z17async_copy_kernelPKiPii --------------------------
	.section	.nv.constant0._Z17async_copy_kernelPKiPii,"a",@progbits
	.sectionflags	@""
	.align	4
.nv.constant0._Z17async_copy_kernelPKiPii:
	.zero		916


//--------------------- SYMBOLS --------------------------

	.type		.nv.reservedSmem.offset0,@object
	.size		.nv.reservedSmem.offset0,0x4
	.type		.nv.reservedSmem.cap,@object
	.size		.nv.reservedSmem.cap,0x4
